	.headerflags	@"EF_CUDA_TEXMODE_UNIFIED EF_CUDA_64BIT_ADDRESS EF_CUDA_ACCELERATORS EF_CUDA_SM90 EF_CUDA_VIRTUAL_SM(EF_CUDA_SM90)"
	.elftype	@"ET_EXEC"


//--------------------- .nv.info                  --------------------------
	.section	.nv.info,"",@"SHT_CUDA_INFO"
	.align	4


	//----- nvinfo : EIATTR_REGCOUNT
	.align		4
        /*0000*/ 	.byte	0x04, 0x2f
        /*0002*/ 	.short	(.L_3 - .L_2)
	.align		4
.L_2:
        /*0004*/ 	.word	index@(triton_poi_fused__native_batch_norm_legit_no_training_relu_6)
        /*0008*/ 	.word	0x00000028


	//----- nvinfo : EIATTR_MIN_STACK_SIZE
	.align		4
.L_3:
        /*000c*/ 	.byte	0x04, 0x12
        /*000e*/ 	.short	(.L_5 - .L_4)
	.align		4
.L_4:
        /*0010*/ 	.word	index@(triton_poi_fused__native_batch_norm_legit_no_training_relu_6)
        /*0014*/ 	.word	0x00000000


	//----- nvinfo : EIATTR_FRAME_SIZE
	.align		4
.L_5:
        /*0018*/ 	.byte	0x04, 0x11
        /*001a*/ 	.short	(.L_7 - .L_6)
	.align		4
.L_6:
        /*001c*/ 	.word	index@(triton_poi_fused__native_batch_norm_legit_no_training_relu_6)
        /*0020*/ 	.word	0x00000000


	//----- nvinfo : EIATTR_MIN_STACK_SIZE
	.align		4
.L_7:
        /*0024*/ 	.byte	0x04, 0x12
        /*0026*/ 	.short	(.L_9 - .L_8)
	.align		4
.L_8:
        /*0028*/ 	.word	index@(triton_poi_fused__native_batch_norm_legit_no_training_relu_6)
        /*002c*/ 	.word	0x00000000
.L_9:


//--------------------- .nv.info.triton_poi_fused__native_batch_norm_legit_no_training_relu_6 --------------------------
	.section	.nv.info.triton_poi_fused__native_batch_norm_legit_no_training_relu_6,"",@"SHT_CUDA_INFO"
	.sectionflags	@""
	.align	4


	//----- nvinfo : EIATTR_CUDA_API_VERSION
	.align		4
        /*0000*/ 	.byte	0x04, 0x37
        /*0002*/ 	.short	(.L_11 - .L_10)
.L_10:
        /*0004*/ 	.word	0x0000007c


	//----- nvinfo : EIATTR_KPARAM_INFO
	.align		4
.L_11:
        /*0008*/ 	.byte	0x04, 0x17
        /*000a*/ 	.short	(.L_13 - .L_12)
.L_12:
        /*000c*/ 	.word	0x00000000
        /*0010*/ 	.short	0x0007
        /*0012*/ 	.short	0x0034
        /*0014*/ 	.byte	0x00, 0xf0, 0x11, 0x00


	//----- nvinfo : EIATTR_KPARAM_INFO
	.align		4
.L_13:
        /*0018*/ 	.byte	0x04, 0x17
        /*001a*/ 	.short	(.L_15 - .L_14)
.L_14:
        /*001c*/ 	.word	0x00000000
        /*0020*/ 	.short	0x0006
        /*0022*/ 	.short	0x0030
        /*0024*/ 	.byte	0x00, 0xf0, 0x11, 0x00


	//----- nvinfo : EIATTR_KPARAM_INFO
	.align		4
.L_15:
        /*0028*/ 	.byte	0x04, 0x17
        /*002a*/ 	.short	(.L_17 - .L_16)
.L_16:
        /*002c*/ 	.word	0x00000000
        /*0030*/ 	.short	0x0005
        /*0032*/ 	.short	0x0028
        /*0034*/ 	.byte	0x00, 0xf4, 0x21, 0x00


	//----- nvinfo : EIATTR_KPARAM_INFO
	.align		4
.L_17:
        /*0038*/ 	.byte	0x04, 0x17
        /*003a*/ 	.short	(.L_19 - .L_18)
.L_18:
        /*003c*/ 	.word	0x00000000
        /*0040*/ 	.short	0x0004
        /*0042*/ 	.short	0x0020
        /*0044*/ 	.byte	0x00, 0xf4, 0x21, 0x00


	//----- nvinfo : EIATTR_KPARAM_INFO
	.align		4
.L_19:
        /*0048*/ 	.byte	0x04, 0x17
        /*004a*/ 	.short	(.L_21 - .L_20)
.L_20:
        /*004c*/ 	.word	0x00000000
        /*0050*/ 	.short	0x0003
        /*0052*/ 	.short	0x0018
        /*0054*/ 	.byte	0x00, 0xf4, 0x21, 0x00


	//----- nvinfo : EIATTR_KPARAM_INFO
	.align		4
.L_21:
        /*0058*/ 	.byte	0x04, 0x17
        /*005a*/ 	.short	(.L_23 - .L_22)
.L_22:
        /*005c*/ 	.word	0x00000000
        /*0060*/ 	.short	0x0002
        /*0062*/ 	.short	0x0010
        /*0064*/ 	.byte	0x00, 0xf4, 0x21, 0x00


	//----- nvinfo : EIATTR_KPARAM_INFO
	.align		4
.L_23:
        /*0068*/ 	.byte	0x04, 0x17
        /*006a*/ 	.short	(.L_25 - .L_24)
.L_24:
        /*006c*/ 	.word	0x00000000
        /*0070*/ 	.short	0x0001
        /*0072*/ 	.short	0x0008
        /*0074*/ 	.byte	0x00, 0xf4, 0x21, 0x00


	//----- nvinfo : EIATTR_KPARAM_INFO
	.align		4
.L_25:
        /*0078*/ 	.byte	0x04, 0x17
        /*007a*/ 	.short	(.L_27 - .L_26)
.L_26:
        /*007c*/ 	.word	0x00000000
        /*0080*/ 	.short	0x0000
        /*0082*/ 	.short	0x0000
        /*0084*/ 	.byte	0x00, 0xf4, 0x21, 0x00


	//----- nvinfo : EIATTR_SPARSE_MMA_MASK
	.align		4
.L_27:
        /*0088*/ 	.byte	0x03, 0x50
        /*008a*/ 	.short	0x0000


	//----- nvinfo : EIATTR_MAXREG_COUNT
	.align		4
        /*008c*/ 	.byte	0x03, 0x1b
        /*008e*/ 	.short	0x00ff


	//----- nvinfo : EIATTR_EXIT_INSTR_OFFSETS
	.align		4
        /*0090*/ 	.byte	0x04, 0x1c
        /*0092*/ 	.short	(.L_29 - .L_28)


	//   ....[0]....
.L_28:
        /*0094*/ 	.word	0x00001ca0


	//   ....[1]....
        /*0098*/ 	.word	0x00001d40


	//----- nvinfo : EIATTR_REQNTID
	.align		4
.L_29:
        /*009c*/ 	.byte	0x04, 0x10
        /*009e*/ 	.short	(.L_31 - .L_30)
.L_30:
        /*00a0*/ 	.word	0x00000100
        /*00a4*/ 	.word	0x00000001
        /*00a8*/ 	.word	0x00000001


	//----- nvinfo : EIATTR_CBANK_PARAM_SIZE
	.align		4
.L_31:
        /*00ac*/ 	.byte	0x03, 0x19
        /*00ae*/ 	.short	0x0038


	//----- nvinfo : EIATTR_PARAM_CBANK
	.align		4
        /*00b0*/ 	.byte	0x04, 0x0a
        /*00b2*/ 	.short	(.L_33 - .L_32)
	.align		4
.L_32:
        /*00b4*/ 	.word	index@(.nv.constant0.triton_poi_fused__native_batch_norm_legit_no_training_relu_6)
        /*00b8*/ 	.short	0x0210
        /*00ba*/ 	.short	0x0038


	//----- nvinfo : EIATTR_SW_WAR
	.align		4
.L_33:
        /*00bc*/ 	.byte	0x04, 0x36
        /*00be*/ 	.short	(.L_35 - .L_34)
.L_34:
        /*00c0*/ 	.word	0x00000008
.L_35:


//--------------------- .nv.callgraph             --------------------------
	.section	.nv.callgraph,"",@"SHT_CUDA_CALLGRAPH"
	.align	4
	.sectionentsize	8
	.align		4
        /*0000*/ 	.word	0x00000000
	.align		4
        /*0004*/ 	.word	0xffffffff
	.align		4
        /*0008*/ 	.word	0x00000000
	.align		4
        /*000c*/ 	.word	0xfffffffe
	.align		4
        /*0010*/ 	.word	0x00000000
	.align		4
        /*0014*/ 	.word	0xfffffffd
	.align		4
        /*0018*/ 	.word	0x00000000
	.align		4
        /*001c*/ 	.word	0xfffffffc


//--------------------- .nv.constant4             --------------------------
	.section	.nv.constant4,"a",@progbits
	.align	8
	.align		8
.nv.constant4:
        /*0000*/ 	.dword	_$_str
	.align		8
        /*0008*/ 	.dword	_$_str_$_2


//--------------------- .text.triton_poi_fused__native_batch_norm_legit_no_training_relu_6 --------------------------
	.section	.text.triton_poi_fused__native_batch_norm_legit_no_training_relu_6,"ax",@progbits
	.sectionflags	@"SHF_BARRIERS=1"
	.align	128
        .global         triton_poi_fused__native_batch_norm_legit_no_training_relu_6
        .type           triton_poi_fused__native_batch_norm_legit_no_training_relu_6,@function
        .size           triton_poi_fused__native_batch_norm_legit_no_training_relu_6,(.L_x_1 - triton_poi_fused__native_batch_norm_legit_no_training_relu_6)
        .other          triton_poi_fused__native_batch_norm_legit_no_training_relu_6,@"STO_CUDA_ENTRY STV_DEFAULT"
triton_poi_fused__native_batch_norm_legit_no_training_relu_6:
.text.triton_poi_fused__native_batch_norm_legit_no_training_relu_6:
[----:B------:R-:W0:Y:S01]  /*0000*/  LDC R1, c[0x0][0x28] ;  /* 0x00000a00ff017b82 */ /* 0x000e220000000800 */
[----:B------:R-:W1:Y:S01]  /*0010*/  S2R R21, SR_TID.X ;  /* 0x0000000000157919 */ /* 0x000e620000002100 */
[----:B------:R-:W-:Y:S02]  /*0020*/  CS2R R8, SRZ ;  /* 0x0000000000087805 */ /* 0x000fe4000001ff00 */
[----:B------:R-:W-:Y:S01]  /*0030*/  CS2R R10, SRZ ;  /* 0x00000000000a7805 */ /* 0x000fe2000001ff00 */
[----:B------:R-:W-:Y:S01]  /*0040*/  ULDC.64 UR6, c[0x0][0x208] ;  /* 0x0000820000067ab9 */ /* 0x000fe20000000a00 */
[----:B------:R-:W2:Y:S01]  /*0050*/  S2R R24, SR_CTAID.Y ;  /* 0x0000000000187919 */ /* 0x000ea20000002600 */
[----:B------:R-:W-:Y:S02]  /*0060*/  CS2R R12, SRZ ;  /* 0x00000000000c7805 */ /* 0x000fe4000001ff00 */
[----:B------:R-:W-:Y:S01]  /*0070*/  CS2R R14, SRZ ;  /* 0x00000000000e7805 */ /* 0x000fe2000001ff00 */
[----:B------:R-:W3:Y:S01]  /*0080*/  S2R R22, SR_CTAID.X ;  /* 0x0000000000167919 */ /* 0x000ee20000002500 */
[----:B-1----:R-:W-:Y:S01]  /*0090*/  IMAD.SHL.U32 R0, R21, 0x4, RZ ;  /* 0x0000000415007824 */ /* 0x002fe200078e00ff */
[----:B------:R-:W-:-:S04]  /*00a0*/  SHF.R.U32.HI R5, RZ, 0x6, R21 ;  /* 0x00000006ff057819 */ /* 0x000fc80000011615 */
[----:B------:R-:W-:Y:S02]  /*00b0*/  LOP3.LUT R3, R0, 0xfc, RZ, 0xc0, !PT ;  /* 0x000000fc00037812 */ /* 0x000fe400078ec0ff */
[----:B------:R-:W-:Y:S01]  /*00c0*/  SGXT.U32 R5, R5, 0x2 ;  /* 0x000000020505781a */ /* 0x000fe20000000000 */
[----:B---3--:R-:W-:Y:S01]  /*00d0*/  IMAD.SHL.U32 R22, R22, 0x10, RZ ;  /* 0x0000001016167824 */ /* 0x008fe200078e00ff */
[----:B--2---:R-:W-:Y:S02]  /*00e0*/  PRMT R0, R3, 0x6540, R24 ;  /* 0x0000654003007816 */ /* 0x004fe40000000018 */
[----:B------:R-:W1:Y:S02]  /*00f0*/  LDC.64 R2, c[0x0][0x210] ;  /* 0x00008400ff027b82 */ /* 0x000e640000000a00 */
[C---:B------:R-:W-:Y:S01]  /*0100*/  ISETP.GE.AND P0, PT, R0.reuse, 0x600, PT ;  /* 0x000006000000780c */ /* 0x040fe20003f06270 */
[----:B------:R-:W-:Y:S01]  /*0110*/  IMAD.HI R4, R0, 0x2aaaaaab, RZ ;  /* 0x2aaaaaab00047827 */ /* 0x000fe200078e02ff */
[----:B------:R-:W-:-:S04]  /*0120*/  LOP3.LUT R19, R22, R5, RZ, 0xfc, !PT ;  /* 0x0000000516137212 */ /* 0x000fc800078efcff */
[----:B------:R-:W-:Y:S02]  /*0130*/  SHF.R.U32.HI R7, RZ, 0x1f, R4 ;  /* 0x0000001fff077819 */ /* 0x000fe40000011604 */
[C---:B------:R-:W-:Y:S02]  /*0140*/  ISETP.LT.AND P1, PT, R19.reuse, 0x3c1, !P0 ;  /* 0x000003c11300780c */ /* 0x040fe40004721270 */
[----:B------:R-:W-:Y:S02]  /*0150*/  LEA.HI.SX32 R7, R4, R7, 0x1a ;  /* 0x0000000704077211 */ /* 0x000fe400078fd2ff */
[----:B------:R-:W-:-:S03]  /*0160*/  LOP3.LUT R4, R19, 0x4, RZ, 0xfc, !PT ;  /* 0x0000000413047812 */ /* 0x000fc600078efcff */
[----:B------:R-:W-:Y:S01]  /*0170*/  IMAD R0, R7, -0x180, R0 ;  /* 0xfffffe8007007824 */ /* 0x000fe200078e0200 */
[----:B------:R-:W-:-:S03]  /*0180*/  ISETP.LT.AND P2, PT, R4, 0x3c1, !P0 ;  /* 0x000003c10400780c */ /* 0x000fc60004741270 */
[----:B------:R-:W-:-:S04]  /*0190*/  IMAD R0, R7, 0x5a180, R0 ;  /* 0x0005a18007007824 */ /* 0x000fc800078e0200 */
[C---:B------:R-:W-:Y:S01]  /*01a0*/  IMAD R23, R19.reuse, 0x180, R0 ;  /* 0x0000018013177824 */ /* 0x040fe200078e0200 */
[----:B------:R-:W-:-:S03]  /*01b0*/  LOP3.LUT R0, R19, 0x8, RZ, 0xfc, !PT ;  /* 0x0000000813007812 */ /* 0x000fc600078efcff */
[----:B-1----:R-:W-:Y:S01]  /*01c0*/  IMAD.WIDE R4, R23, 0x4, R2 ;  /* 0x0000000417047825 */ /* 0x002fe200078e0202 */
[----:B------:R-:W-:-:S03]  /*01d0*/  ISETP.LT.AND P3, PT, R0, 0x3c1, !P0 ;  /* 0x000003c10000780c */ /* 0x000fc60004761270 */
[----:B------:R-:W-:Y:S01]  /*01e0*/  VIADD R7, R23, 0x600 ;  /* 0x0000060017077836 */ /* 0x000fe20000000000 */
[----:B------:R1:W2:Y:S03]  /*01f0*/  @P1 LDG.E.EL.128 R8, desc[UR6][R4.64] ;  /* 0x0000000604081981 */ /* 0x0002a6000c2e1d00 */
[----:B------:R-:W-:-:S05]  /*0200*/  IMAD.WIDE R6, R7, 0x4, R2 ;  /* 0x0000000407067825 */ /* 0x000fca00078e0202 */
[----:B------:R3:W4:Y:S01]  /*0210*/  @P2 LDG.E.EL.128 R12, desc[UR6][R6.64] ;  /* 0x00000006060c2981 */ /* 0x000722000c2e1d00 */
[----:B------:R-:W-:Y:S01]  /*0220*/  VIADD R27, R23, 0xc00 ;  /* 0x00000c00171b7836 */ /* 0x000fe20000000000 */
[----:B------:R-:W-:Y:S02]  /*0230*/  LOP3.LUT R0, R19, 0xc, RZ, 0xfc, !PT ;  /* 0x0000000c13007812 */ /* 0x000fe400078efcff */
[----:B------:R-:W-:Y:S02]  /*0240*/  CS2R R16, SRZ ;  /* 0x0000000000107805 */ /* 0x000fe4000001ff00 */
[----:B------:R-:W-:Y:S01]  /*0250*/  CS2R R18, SRZ ;  /* 0x0000000000127805 */ /* 0x000fe2000001ff00 */
[----:B------:R-:W-:-:S05]  /*0260*/  IMAD.WIDE R26, R27, 0x4, R2 ;  /* 0x000000041b1a7825 */ /* 0x000fca00078e0202 */
[----:B------:R5:W4:Y:S01]  /*0270*/  @P3 LDG.E.EL.128 R16, desc[UR6][R26.64] ;  /* 0x000000061a103981 */ /* 0x000b22000c2e1d00 */
[----:B------:R-:W-:Y:S01]  /*0280*/  ISETP.LT.AND P0, PT, R0, 0x3c1, !P0 ;  /* 0x000003c10000780c */ /* 0x000fe20004701270 */
[----:B------:R-:W-:Y:S01]  /*0290*/  VIADD R23, R23, 0x1200 ;  /* 0x0000120017177836 */ /* 0x000fe20000000000 */
[----:B-1----:R-:W-:Y:S02]  /*02a0*/  CS2R R4, SRZ ;  /* 0x0000000000047805 */ /* 0x002fe4000001ff00 */
[----:B---3--:R-:W-:Y:S01]  /*02b0*/  CS2R R6, SRZ ;  /* 0x0000000000067805 */ /* 0x008fe2000001ff00 */
[----:B------:R-:W-:-:S08]  /*02c0*/  IMAD.WIDE R2, R23, 0x4, R2 ;  /* 0x0000000417027825 */ /* 0x000fd000078e0202 */
[----:B------:R1:W3:Y:S01]  /*02d0*/  @P0 LDG.E.EL.128 R4, desc[UR6][R2.64] ;  /* 0x0000000602040981 */ /* 0x0002e2000c2e1d00 */
[----:B------:R-:W1:Y:S01]  /*02e0*/  S2UR UR5, SR_CgaCtaId ;  /* 0x00000000000579c3 */ /* 0x000e620000008800 */
[----:B------:R-:W-:Y:S01]  /*02f0*/  IMAD.SHL.U32 R25, R21, 0x10, RZ ;  /* 0x0000001015197824 */ /* 0x000fe200078e00ff */
[----:B------:R-:W-:Y:S01]  /*0300*/  UMOV UR4, 0x400 ;  /* 0x0000040000047882 */ /* 0x000fe20000000000 */
[----:B------:R-:W-:-:S03]  /*0310*/  SHF.R.U32.HI R0, RZ, 0x2, R21 ;  /* 0x00000002ff007819 */ /* 0x000fc60000011615 */
[----:B------:R-:W-:Y:S02]  /*0320*/  LOP3.LUT R25, R25, 0xff0, RZ, 0xc0, !PT ;  /* 0x00000ff019197812 */ /* 0x000fe400078ec0ff */
[----:B------:R-:W-:Y:S01]  /*0330*/  LOP3.LUT R0, R0, 0x30, RZ, 0xc0, !PT ;  /* 0x0000003000007812 */ /* 0x000fe200078ec0ff */
[----:B01----:R-:W-:-:S06]  /*0340*/  UPRMT UR4, UR5, 0x654, UR4 ;  /* 0x0000065405047896 */ /* 0x003fcc0008000004 */
[----:B------:R-:W-:Y:S02]  /*0350*/  IADD3 R32, R25, UR4, R0 ;  /* 0x0000000419207c10 */ /* 0x000fe4000fffe000 */
[----:B------:R-:W-:-:S04]  /*0360*/  LOP3.LUT R23, R21, 0xff, RZ, 0xc0, !PT ;  /* 0x000000ff15177812 */ /* 0x000fc800078ec0ff */
[----:B------:R-:W-:Y:S02]  /*0370*/  LEA R20, R23, UR4, 0x2 ;  /* 0x0000000417147c11 */ /* 0x000fe4000f8e10ff */
[----:B------:R-:W-:-:S04]  /*0380*/  PRMT R33, R21, 0x6540, R24 ;  /* 0x0000654015217816 */ /* 0x000fc80000000018 */
[C---:B------:R-:W-:Y:S01]  /*0390*/  ISETP.GE.AND P0, PT, R33.reuse, 0x600, PT ;  /* 0x000006002100780c */ /* 0x040fe20003f06270 */
[----:B--2---:R0:W-:Y:S01]  /*03a0*/  STS.128 [R32], R8 ;  /* 0x0000000820007388 */ /* 0x0041e20000000c00 */
[----:B------:R-:W-:Y:S08]  /*03b0*/  BAR.SYNC.DEFER_BLOCKING 0x0 ;  /* 0x0000000000007b1d */ /* 0x000ff00000010000 */
[----:B0-----:R-:W0:Y:S01]  /*03c0*/  LDC.64 R8, c[0x0][0x220] ;  /* 0x00008800ff087b82 */ /* 0x001e220000000a00 */
[----:B-----5:R-:W1:Y:S04]  /*03d0*/  LDS R26, [R20] ;  /* 0x00000000141a7984 */ /* 0x020e680000000800 */
[----:B------:R-:W-:Y:S04]  /*03e0*/  LDS R27, [R20+0x410] ;  /* 0x00041000141b7984 */ /* 0x000fe80000000800 */
[----:B------:R-:W-:Y:S04]  /*03f0*/  LDS R28, [R20+0x820] ;  /* 0x00082000141c7984 */ /* 0x000fe80000000800 */
[----:B------:R-:W-:Y:S01]  /*0400*/  LDS R29, [R20+0xc30] ;  /* 0x000c3000141d7984 */ /* 0x000fe20000000800 */
[----:B------:R-:W-:Y:S06]  /*0410*/  BAR.SYNC.DEFER_BLOCKING 0x0 ;  /* 0x0000000000007b1d */ /* 0x000fec0000010000 */
[----:B----4-:R2:W-:Y:S02]  /*0420*/  STS.128 [R32], R12 ;  /* 0x0000000c20007388 */ /* 0x0105e40000000c00 */
[----:B------:R-:W-:Y:S06]  /*0430*/  BAR.SYNC.DEFER_BLOCKING 0x0 ;  /* 0x0000000000007b1d */ /* 0x000fec0000010000 */
[----:B------:R-:W-:Y:S04]  /*0440*/  LDS R30, [R20] ;  /* 0x00000000141e7984 */ /* 0x000fe80000000800 */
[----:B------:R-:W-:Y:S04]  /*0450*/  LDS R31, [R20+0x410] ;  /* 0x00041000141f7984 */ /* 0x000fe80000000800 */
[----:B------:R-:W-:Y:S04]  /*0460*/  LDS R10, [R20+0x820] ;  /* 0x00082000140a7984 */ /* 0x000fe80000000800 */
[----:B------:R-:W4:Y:S01]  /*0470*/  LDS R11, [R20+0xc30] ;  /* 0x000c3000140b7984 */ /* 0x000f220000000800 */
[----:B------:R-:W-:Y:S06]  /*0480*/  BAR.SYNC.DEFER_BLOCKING 0x0 ;  /* 0x0000000000007b1d */ /* 0x000fec0000010000 */
[----:B------:R-:W-:Y:S02]  /*0490*/  STS.128 [R32], R16 ;  /* 0x0000001020007388 */ /* 0x000fe40000000c00 */
[----:B------:R-:W-:Y:S06]  /*04a0*/  BAR.SYNC.DEFER_BLOCKING 0x0 ;  /* 0x0000000000007b1d */ /* 0x000fec0000010000 */
[----:B------:R-:W-:Y:S04]  /*04b0*/  LDS R3, [R20] ;  /* 0x0000000014037984 */ /* 0x000fe80000000800 */
[----:B------:R-:W-:Y:S04]  /*04c0*/  LDS R0, [R20+0x410] ;  /* 0x0004100014007984 */ /* 0x000fe80000000800 */
[----:B------:R-:W5:Y:S04]  /*04d0*/  LDS R2, [R20+0x820] ;  /* 0x0008200014027984 */ /* 0x000f680000000800 */
[----:B------:R-:W1:Y:S01]  /*04e0*/  LDS R14, [R20+0xc30] ;  /* 0x000c3000140e7984 */ /* 0x000e620000000800 */
[----:B------:R-:W-:Y:S01]  /*04f0*/  BAR.SYNC.DEFER_BLOCKING 0x0 ;  /* 0x0000000000007b1d */ /* 0x000fe20000010000 */
[----:B--2---:R-:W-:-:S05]  /*0500*/  IMAD.HI R12, R33, 0x2aaaaaab, RZ ;  /* 0x2aaaaaab210c7827 */ /* 0x004fca00078e02ff */
[----:B------:R-:W-:-:S04]  /*0510*/  SHF.R.U32.HI R13, RZ, 0x1f, R12 ;  /* 0x0000001fff0d7819 */ /* 0x000fc8000001160c */
[----:B------:R-:W-:Y:S01]  /*0520*/  LEA.HI R12, R12, R13, RZ, 0x1a ;  /* 0x0000000d0c0c7211 */ /* 0x000fe200078fd0ff */
[----:B---3--:R2:W-:Y:S01]  /*0530*/  STS.128 [R32], R4 ;  /* 0x0000000420007388 */ /* 0x0085e20000000c00 */
[----:B------:R-:W-:Y:S03]  /*0540*/  BAR.SYNC.DEFER_BLOCKING 0x0 ;  /* 0x0000000000007b1d */ /* 0x000fe60000010000 */
[----:B------:R-:W-:Y:S02]  /*0550*/  IMAD R33, R12, -0x180, R33 ;  /* 0xfffffe800c217824 */ /* 0x000fe400078e0221 */
[----:B------:R-:W-:Y:S02]  /*0560*/  IMAD.MOV.U32 R15, RZ, RZ, RZ ;  /* 0x000000ffff0f7224 */ /* 0x000fe400078e00ff */
[----:B0-----:R-:W-:Y:S01]  /*0570*/  IMAD.WIDE R8, R33, 0x4, R8 ;  /* 0x0000000421087825 */ /* 0x001fe200078e0208 */
[----:B------:R-:W0:Y:S08]  /*0580*/  LDC.64 R12, c[0x0][0x218] ;  /* 0x00008600ff0c7b82 */ /* 0x000e300000000a00 */
[----:B--2---:R-:W2:Y:S08]  /*0590*/  LDC.64 R6, c[0x0][0x228] ;  /* 0x00008a00ff067b82 */ /* 0x004eb00000000a00 */
[----:B------:R-:W3:Y:S01]  /*05a0*/  LDC.64 R4, c[0x0][0x230] ;  /* 0x00008c00ff047b82 */ /* 0x000ee20000000a00 */
[----:B------:R0:W4:Y:S01]  /*05b0*/  @!P0 LDG.E.EL R15, desc[UR6][R8.64] ;  /* 0x00000006080f8981 */ /* 0x000122000c2e1900 */
[----:B------:R-:W-:Y:S01]  /*05c0*/  IMAD.MOV.U32 R19, RZ, RZ, RZ ;  /* 0x000000ffff137224 */ /* 0x000fe200078e00ff */
[----:B------:R-:W-:-:S02]  /*05d0*/  CS2R R16, SRZ ;  /* 0x0000000000107805 */ /* 0x000fc4000001ff00 */
[----:B------:R-:W1:Y:S01]  /*05e0*/  LDS R18, [R20] ;  /* 0x0000000014127984 */ /* 0x000e620000000800 */
[----:B0-----:R-:W-:-:S05]  /*05f0*/  IMAD.WIDE R12, R33, 0x4, R12 ;  /* 0x00000004210c7825 */ /* 0x001fca00078e020c */
[----:B------:R0:W1:Y:S01]  /*0600*/  @!P0 LDG.E.EL R19, desc[UR6][R12.64] ;  /* 0x000000060c138981 */ /* 0x000062000c2e1900 */
[----:B--2---:R-:W-:-:S05]  /*0610*/  IMAD.WIDE R6, R33, 0x4, R6 ;  /* 0x0000000421067825 */ /* 0x004fca00078e0206 */
[----:B------:R-:W2:Y:S01]  /*0620*/  @!P0 LDG.E.EL R17, desc[UR6][R6.64] ;  /* 0x0000000606118981 */ /* 0x000ea2000c2e1900 */
[----:B---3--:R-:W-:-:S05]  /*0630*/  IMAD.WIDE R4, R33, 0x4, R4 ;  /* 0x0000000421047825 */ /* 0x008fca00078e0204 */
[----:B------:R3:W2:Y:S01]  /*0640*/  @!P0 LDG.E.EL R16, desc[UR6][R4.64] ;  /* 0x0000000604108981 */ /* 0x0006a2000c2e1900 */
[----:B------:R-:W-:Y:S01]  /*0650*/  IMAD.MOV.U32 R8, RZ, RZ, 0x3e800000 ;  /* 0x3e800000ff087424 */ /* 0x000fe200078e00ff */
[----:B0-----:R-:W-:-:S04]  /*0660*/  SHF.R.U32.HI R12, RZ, 0x4, R21 ;  /* 0x00000004ff0c7819 */ /* 0x001fc80000011615 */
[----:B---3--:R-:W-:Y:S02]  /*0670*/  SGXT.U32 R5, R12, 0x4 ;  /* 0x000000040c05781a */ /* 0x008fe40000000000 */
[----:B------:R-:W0:Y:S02]  /*0680*/  LDS R12, [R20+0x410] ;  /* 0x00041000140c7984 */ /* 0x000e240000000800 */
[----:B------:R-:W-:Y:S01]  /*0690*/  PRMT R24, R5, 0x6540, R24 ;  /* 0x0000654005187816 */ /* 0x000fe20000000018 */
[----:B------:R-:W3:Y:S01]  /*06a0*/  S2UR UR4, SR_CgaCtaId ;  /* 0x00000000000479c3 */ /* 0x000ee20000008800 */
[----:B------:R-:W-:Y:S01]  /*06b0*/  LOP3.LUT R21, R22, 0xf, R21, 0xf8, !PT ;  /* 0x0000000f16157812 */ /* 0x000fe200078ef815 */
[----:B------:R-:W-:Y:S02]  /*06c0*/  UMOV UR5, 0x400 ;  /* 0x0000040000057882 */ /* 0x000fe40000000000 */
[----:B---3--:R-:W-:Y:S01]  /*06d0*/  UPRMT UR4, UR4, 0x654, UR5 ;  /* 0x0000065404047896 */ /* 0x008fe20008000005 */
[----:B----4-:R-:W-:-:S04]  /*06e0*/  FADD R15, R15, 9.9999997473787516356e-06 ;  /* 0x3727c5ac0f0f7421 */ /* 0x010fc80000000000 */
[----:B------:R-:W3:Y:S02]  /*06f0*/  MUFU.SQRT R9, R15 ;  /* 0x0000000f00097308 */ /* 0x000ee40000002000 */
[C---:B---3--:R-:W-:Y:S02]  /*0700*/  FSETP.GT.AND P0, PT, R9.reuse, 8.50705917302346158658e+37, PT ;  /* 0x7e8000000900780b */ /* 0x048fe40003f04000 */
[----:B------:R-:W-:-:S11]  /*0710*/  FSETP.GEU.AND P1, PT, R9, 1.175494350822287508e-38, PT ;  /* 0x008000000900780b */ /* 0x000fd60003f2e000 */
[----:B------:R-:W-:-:S04]  /*0720*/  @P0 FMUL R9, R9, 0.25 ;  /* 0x3e80000009090820 */ /* 0x000fc80000400000 */
[----:B------:R-:W-:Y:S01]  /*0730*/  @!P1 FMUL R9, R9, 16777216 ;  /* 0x4b80000009099820 */ /* 0x000fe20000400000 */
[----:B------:R-:W-:Y:S02]  /*0740*/  FSEL R6, R8, 1, P0 ;  /* 0x3f80000008067808 */ /* 0x000fe40000000000 */
[----:B------:R-:W3:Y:S03]  /*0750*/  LDS R8, [R20+0x820] ;  /* 0x0008200014087984 */ /* 0x000ee60000000800 */
[----:B------:R-:W4:Y:S01]  /*0760*/  MUFU.RCP R9, R9 ;  /* 0x0000000900097308 */ /* 0x000f220000001000 */
[----:B------:R-:W-:-:S04]  /*0770*/  @!P1 FMUL R6, R6, 16777216 ;  /* 0x4b80000006069820 */ /* 0x000fc80000400000 */
[----:B----4-:R-:W-:Y:S02]  /*0780*/  FMUL R4, R9, R6 ;  /* 0x0000000609047220 */ /* 0x010fe40000400000 */
[----:B------:R-:W4:Y:S01]  /*0790*/  LDS R6, [R20+0xc30] ;  /* 0x000c300014067984 */ /* 0x000f220000000800 */
[--C-:B-1----:R-:W-:Y:S01]  /*07a0*/  FADD R5, R26, -R19.reuse ;  /* 0x800000131a057221 */ /* 0x102fe20000000000 */
[--C-:B------:R-:W-:Y:S01]  /*07b0*/  FADD R35, R11, -R19.reuse ;  /* 0x800000130b237221 */ /* 0x100fe20000000000 */
[--C-:B-----5:R-:W-:Y:S01]  /*07c0*/  FADD R11, R2, -R19.reuse ;  /* 0x80000013020b7221 */ /* 0x120fe20000000000 */
[--C-:B------:R-:W-:Y:S01]  /*07d0*/  FADD R27, R27, -R19.reuse ;  /* 0x800000131b1b7221 */ /* 0x100fe20000000000 */
[--C-:B------:R-:W-:Y:S01]  /*07e0*/  FADD R15, R10, -R19.reuse ;  /* 0x800000130a0f7221 */ /* 0x100fe20000000000 */
[--C-:B------:R-:W-:Y:S01]  /*07f0*/  FADD R7, R28, -R19.reuse ;  /* 0x800000131c077221 */ /* 0x100fe20000000000 */
[--C-:B------:R-:W-:Y:S01]  /*0800*/  FADD R33, R3, -R19.reuse ;  /* 0x8000001303217221 */ /* 0x100fe20000000000 */
[----:B------:R-:W-:Y:S01]  /*0810*/  FMUL R5, R4, R5 ;  /* 0x0000000504057220 */ /* 0x000fe20000400000 */
[--C-:B------:R-:W-:Y:S01]  /*0820*/  FADD R9, R30, -R19.reuse ;  /* 0x800000131e097221 */ /* 0x100fe20000000000 */
[--C-:B------:R-:W-:Y:S01]  /*0830*/  FADD R3, R14, -R19.reuse ;  /* 0x800000130e037221 */ /* 0x100fe20000000000 */
[----:B------:R-:W-:Y:S01]  /*0840*/  FMUL R11, R4, R11 ;  /* 0x0000000b040b7220 */ /* 0x000fe20000400000 */
[--C-:B------:R-:W-:Y:S01]  /*0850*/  FADD R29, R29, -R19.reuse ;  /* 0x800000131d1d7221 */ /* 0x100fe20000000000 */
[--C-:B------:R-:W-:Y:S01]  /*0860*/  FADD R31, R31, -R19.reuse ;  /* 0x800000131f1f7221 */ /* 0x100fe20000000000 */
[--C-:B------:R-:W-:Y:S01]  /*0870*/  FADD R13, R0, -R19.reuse ;  /* 0x80000013000d7221 */ /* 0x100fe20000000000 */
[--C-:B------:R-:W-:Y:S01]  /*0880*/  FADD R18, R18, -R19.reuse ;  /* 0x8000001312127221 */ /* 0x100fe20000000000 */
[--C-:B0-----:R-:W-:Y:S01]  /*0890*/  FADD R37, R12, -R19.reuse ;  /* 0x800000130c257221 */ /* 0x101fe20000000000 */
[C---:B------:R-:W-:Y:S01]  /*08a0*/  FMUL R14, R4.reuse, R15 ;  /* 0x0000000f040e7220 */ /* 0x040fe20000400000 */
[----:B------:R-:W-:Y:S01]  /*08b0*/  FMUL R27, R4, R27 ;  /* 0x0000001b041b7220 */ /* 0x000fe20000400000 */
[--C-:B---3--:R-:W-:Y:S01]  /*08c0*/  FADD R8, R8, -R19.reuse ;  /* 0x8000001308087221 */ /* 0x108fe20000000000 */
[--C-:B--2---:R-:W-:Y:S01]  /*08d0*/  FFMA R15, R5, R17, R16.reuse ;  /* 0x00000011050f7223 */ /* 0x104fe20000000010 */
[C---:B------:R-:W-:Y:S01]  /*08e0*/  FMUL R3, R4.reuse, R3 ;  /* 0x0000000304037220 */ /* 0x040fe20000400000 */
[C---:B------:R-:W-:Y:S01]  /*08f0*/  FMUL R2, R4.reuse, R9 ;  /* 0x0000000904027220 */ /* 0x040fe20000400000 */
[-CC-:B------:R-:W-:Y:S01]  /*0900*/  FFMA R5, R11, R17.reuse, R16.reuse ;  /* 0x000000110b057223 */ /* 0x180fe20000000010 */
[----:B------:R-:W-:Y:S01]  /*0910*/  FMUL R9, R4, R8 ;  /* 0x0000000804097220 */ /* 0x000fe20000400000 */
[----:B------:R-:W-:Y:S01]  /*0920*/  LOP3.LUT R11, R24, 0xe0, RZ, 0xfc, !PT ;  /* 0x000000e0180b7812 */ /* 0x000fe200078efcff */
[----:B------:R-:W-:Y:S01]  /*0930*/  FFMA R0, R27, R17, R16 ;  /* 0x000000111b007223 */ /* 0x000fe20000000010 */
[C---:B------:R-:W-:Y:S01]  /*0940*/  FMUL R28, R4.reuse, R29 ;  /* 0x0000001d041c7220 */ /* 0x040fe20000400000 */
[----:B------:R-:W-:Y:S01]  /*0950*/  FMUL R13, R4, R13 ;  /* 0x0000000d040d7220 */ /* 0x000fe20000400000 */
[----:B----4-:R-:W-:Y:S01]  /*0960*/  FADD R19, R6, -R19 ;  /* 0x8000001306137221 */ /* 0x010fe20000000000 */
[C---:B------:R-:W-:Y:S01]  /*0970*/  FMUL R6, R4.reuse, R7 ;  /* 0x0000000704067220 */ /* 0x040fe20000400000 */
[----:B------:R-:W-:-:S03]  /*0980*/  FMUL R7, R4, R18 ;  /* 0x0000001204077220 */ /* 0x000fc60000400000 */
[-CC-:B------:R-:W-:Y:S01]  /*0990*/  FFMA R27, R6, R17.reuse, R16.reuse ;  /* 0x00000011061b7223 */ /* 0x180fe20000000010 */
[-CC-:B------:R-:W-:Y:S01]  /*09a0*/  FFMA R6, R3, R17.reuse, R16.reuse ;  /* 0x0000001103067223 */ /* 0x180fe20000000010 */
[----:B------:R-:W-:Y:S01]  /*09b0*/  FFMA R3, R9, R17, R16 ;  /* 0x0000001109037223 */ /* 0x000fe20000000010 */
[----:B------:R-:W-:-:S04]  /*09c0*/  IMAD.HI R9, R11, 0x2aaaaaab, RZ ;  /* 0x2aaaaaab0b097827 */ /* 0x000fc800078e02ff */
[C---:B------:R-:W-:Y:S01]  /*09d0*/  FMUL R33, R4.reuse, R33 ;  /* 0x0000002104217220 */ /* 0x040fe20000400000 */
[C---:B------:R-:W-:Y:S01]  /*09e0*/  FMUL R35, R4.reuse, R35 ;  /* 0x0000002304237220 */ /* 0x040fe20000400000 */
[C---:B------:R-:W-:Y:S01]  /*09f0*/  FMUL R31, R4.reuse, R31 ;  /* 0x0000001f041f7220 */ /* 0x040fe20000400000 */
[C---:B------:R-:W-:Y:S01]  /*0a00*/  FMUL R37, R4.reuse, R37 ;  /* 0x0000002504257220 */ /* 0x040fe20000400000 */
[----:B------:R-:W-:Y:S01]  /*0a10*/  FMUL R29, R4, R19 ;  /* 0x00000013041d7220 */ /* 0x000fe20000400000 */
[----:B------:R-:W-:Y:S01]  /*0a20*/  FFMA R4, R7, R17, R16 ;  /* 0x0000001107047223 */ /* 0x000fe20000000010 */
[----:B------:R-:W-:Y:S02]  /*0a30*/  SHF.R.U32.HI R22, RZ, 0x1f, R9 ;  /* 0x0000001fff167819 */ /* 0x000fe40000011609 */
[----:B------:R-:W-:Y:S02]  /*0a40*/  LOP3.LUT R7, R24, 0xd0, RZ, 0xfc, !PT ;  /* 0x000000d018077812 */ /* 0x000fe400078efcff */
[----:B------:R-:W-:-:S03]  /*0a50*/  LEA.HI.SX32 R22, R9, R22, 0x1a ;  /* 0x0000001609167211 */ /* 0x000fc600078fd2ff */
[----:B------:R-:W-:-:S05]  /*0a60*/  IMAD.HI R9, R7, 0x2aaaaaab, RZ ;  /* 0x2aaaaaab07097827 */ /* 0x000fca00078e02ff */
[----:B------:R-:W-:Y:S01]  /*0a70*/  SHF.R.U32.HI R30, RZ, 0x1f, R9 ;  /* 0x0000001fff1e7819 */ /* 0x000fe20000011609 */
[----:B------:R-:W-:-:S03]  /*0a80*/  IMAD R32, R22, -0x180, R11 ;  /* 0xfffffe8016207824 */ /* 0x000fc600078e020b */
[----:B------:R-:W-:Y:S01]  /*0a90*/  LEA.HI.SX32 R30, R9, R30, 0x1a ;  /* 0x0000001e091e7211 */ /* 0x000fe200078fd2ff */
[----:B------:R-:W-:Y:S01]  /*0aa0*/  IMAD R9, R32, 0x3c1, R21 ;  /* 0x000003c120097824 */ /* 0x000fe200078e0215 */
[----:B------:R-:W-:-:S03]  /*0ab0*/  ISETP.GE.AND P0, PT, R21, 0x3c1, PT ;  /* 0x000003c11500780c */ /* 0x000fc60003f06270 */
[----:B------:R-:W-:Y:S01]  /*0ac0*/  IMAD R32, R30, -0x180, R7 ;  /* 0xfffffe801e207824 */ /* 0x000fe200078e0207 */
[----:B------:R-:W-:Y:S01]  /*0ad0*/  ISETP.LT.AND P1, PT, R11, 0x600, !P0 ;  /* 0x000006000b00780c */ /* 0x000fe20004721270 */
[-CC-:B------:R-:W-:Y:S01]  /*0ae0*/  FFMA R12, R13, R17.reuse, R16.reuse ;  /* 0x000000110d0c7223 */ /* 0x180fe20000000010 */
[----:B------:R-:W-:Y:S01]  /*0af0*/  LOP3.LUT R13, R24, 0x90, RZ, 0xfc, !PT ;  /* 0x00000090180d7812 */ /* 0x000fe200078efcff */
[----:B------:R-:W-:Y:S02]  /*0b00*/  IMAD R11, R32, 0x3c1, R21 ;  /* 0x000003c1200b7824 */ /* 0x000fe400078e0215 */
[-CC-:B------:R-:W-:Y:S01]  /*0b10*/  FFMA R8, R2, R17.reuse, R16.reuse ;  /* 0x0000001102087223 */ /* 0x180fe20000000010 */
[-CC-:B------:R-:W-:Y:S01]  /*0b20*/  FFMA R28, R28, R17.reuse, R16.reuse ;  /* 0x000000111c1c7223 */ /* 0x180fe20000000010 */
[-CC-:B------:R-:W-:Y:S01]  /*0b30*/  FFMA R19, R31, R17.reuse, R16.reuse ;  /* 0x000000111f137223 */ /* 0x180fe20000000010 */
[-CC-:B------:R-:W-:Y:S01]  /*0b40*/  FFMA R14, R14, R17.reuse, R16.reuse ;  /* 0x000000110e0e7223 */ /* 0x180fe20000000010 */
[-CC-:B------:R-:W-:Y:S01]  /*0b50*/  FFMA R18, R35, R17.reuse, R16.reuse ;  /* 0x0000001123127223 */ /* 0x180fe20000000010 */
[-CC-:B------:R-:W-:Y:S01]  /*0b60*/  FFMA R10, R33, R17.reuse, R16.reuse ;  /* 0x00000011210a7223 */ /* 0x180fe20000000010 */
[----:B------:R-:W-:Y:S01]  /*0b70*/  FFMA R2, R37, R17, R16 ;  /* 0x0000001125027223 */ /* 0x000fe20000000010 */
[----:B------:R-:W-:-:S02]  /*0b80*/  IMAD R11, R30, 0x10e480, R11 ;  /* 0x0010e4801e0b7824 */ /* 0x000fc400078e020b */
[----:B------:R-:W-:Y:S01]  /*0b90*/  FFMA R16, R29, R17, R16 ;  /* 0x000000111d107223 */ /* 0x000fe20000000010 */
[----:B------:R-:W-:Y:S01]  /*0ba0*/  LEA.HI R30, R25, UR4, RZ, 0x1e ;  /* 0x00000004191e7c11 */ /* 0x000fe2000f8ff0ff */
[----:B------:R-:W-:Y:S01]  /*0bb0*/  IMAD.HI R17, R13, 0x2aaaaaab, RZ ;  /* 0x2aaaaaab0d117827 */ /* 0x000fe200078e02ff */
[----:B------:R-:W-:Y:S01]  /*0bc0*/  P2R R26, PR, RZ, 0x2 ;  /* 0x00000002ff1a7803 */ /* 0x000fe20000000000 */
[----:B------:R-:W-:Y:S01]  /*0bd0*/  BAR.SYNC.DEFER_BLOCKING 0x0 ;  /* 0x0000000000007b1d */ /* 0x000fe20000010000 */
[----:B------:R-:W-:Y:S01]  /*0be0*/  ISETP.LT.AND P1, PT, R7, 0x600, !P0 ;  /* 0x000006000700780c */ /* 0x000fe20004721270 */
[----:B------:R-:W-:Y:S01]  /*0bf0*/  IMAD R7, R25, 0x4, R30 ;  /* 0x0000000419077824 */ /* 0x000fe200078e021e */
[----:B------:R-:W-:-:S04]  /*0c00*/  SHF.R.U32.HI R30, RZ, 0x1f, R17 ;  /* 0x0000001fff1e7819 */ /* 0x000fc80000011611 */
[----:B------:R-:W-:-:S05]  /*0c10*/  LEA.HI.SX32 R30, R17, R30, 0x1a ;  /* 0x0000001e111e7211 */ /* 0x000fca00078fd2ff */
[----:B------:R-:W-:Y:S02]  /*0c20*/  IMAD R32, R30, -0x180, R13 ;  /* 0xfffffe801e207824 */ /* 0x000fe400078e020d */
[----:B------:R-:W-:Y:S02]  /*0c30*/  IMAD R9, R22, 0x10e480, R9 ;  /* 0x0010e48016097824 */ /* 0x000fe400078e0209 */
[----:B------:R-:W-:Y:S01]  /*0c40*/  IMAD R17, R32, 0x3c1, R21 ;  /* 0x000003c120117824 */ /* 0x000fe200078e0215 */
[----:B------:R-:W-:Y:S02]  /*0c50*/  P2R R22, PR, RZ, 0x2 ;  /* 0x00000002ff167803 */ /* 0x000fe40000000000 */
[----:B------:R-:W-:Y:S01]  /*0c60*/  ISETP.LT.AND P1, PT, R13, 0x600, !P0 ;  /* 0x000006000d00780c */ /* 0x000fe20004721270 */
[----:B------:R-:W-:Y:S01]  /*0c70*/  IMAD R13, R30, 0x10e480, R17 ;  /* 0x0010e4801e0d7824 */ /* 0x000fe200078e0211 */
[----:B------:R-:W-:Y:S02]  /*0c80*/  FSETP.GEU.AND P2, PT, R15, RZ, PT ;  /* 0x000000ff0f00720b */ /* 0x000fe40003f4e000 */
[----:B------:R-:W-:-:S02]  /*0c90*/  LOP3.LUT R17, R24, 0x80, RZ, 0xfc, !PT ;  /* 0x0000008018117812 */ /* 0x000fc400078efcff */
[----:B------:R-:W-:-:S03]  /*0ca0*/  FSEL R34, R15, RZ, P2 ;  /* 0x000000ff0f227208 */ /* 0x000fc60001000000 */
[----:B------:R-:W-:-:S05]  /*0cb0*/  IMAD.HI R15, R17, 0x2aaaaaab, RZ ;  /* 0x2aaaaaab110f7827 */ /* 0x000fca00078e02ff */
[----:B------:R-:W-:-:S04]  /*0cc0*/  SHF.R.U32.HI R30, RZ, 0x1f, R15 ;  /* 0x0000001fff1e7819 */ /* 0x000fc8000001160f */
[----:B------:R-:W-:-:S05]  /*0cd0*/  LEA.HI.SX32 R30, R15, R30, 0x1a ;  /* 0x0000001e0f1e7211 */ /* 0x000fca00078fd2ff */
[----:B------:R-:W-:Y:S01]  /*0ce0*/  IMAD R32, R30, -0x180, R17 ;  /* 0xfffffe801e207824 */ /* 0x000fe200078e0211 */
[----:B------:R-:W-:-:S03]  /*0cf0*/  FSETP.GEU.AND P3, PT, R0, RZ, PT ;  /* 0x000000ff0000720b */ /* 0x000fc60003f6e000 */
[----:B------:R-:W-:-:S04]  /*0d00*/  IMAD R15, R32, 0x3c1, R21 ;  /* 0x000003c1200f7824 */ /* 0x000fc800078e0215 */
[----:B------:R-:W-:Y:S01]  /*0d10*/  IMAD R15, R30, 0x10e480, R15 ;  /* 0x0010e4801e0f7824 */ /* 0x000fe200078e020f */
[----:B------:R-:W-:Y:S02]  /*0d20*/  FSEL R30, R0, RZ, P3 ;  /* 0x000000ff001e7208 */ /* 0x000fe40001800000 */
[C---:B------:R-:W-:Y:S02]  /*0d30*/  FSETP.GEU.AND P3, PT, R27.reuse, RZ, PT ;  /* 0x000000ff1b00720b */ /* 0x040fe40003f6e000 */
[----:B------:R-:W-:Y:S02]  /*0d40*/  FSETP.GEU.AND P4, PT, R28, RZ, PT ;  /* 0x000000ff1c00720b */ /* 0x000fe40003f8e000 */
[----:B------:R-:W-:Y:S02]  /*0d50*/  FSEL R32, R27, RZ, P3 ;  /* 0x000000ff1b207208 */ /* 0x000fe40001800000 */
[----:B------:R-:W-:Y:S02]  /*0d60*/  FSETP.GEU.AND P3, PT, R8, RZ, PT ;  /* 0x000000ff0800720b */ /* 0x000fe40003f6e000 */
[----:B------:R-:W-:Y:S01]  /*0d70*/  LOP3.LUT R0, R24, 0xc0, RZ, 0xfc, !PT ;  /* 0x000000c018007812 */ /* 0x000fe200078efcff */
[----:B------:R0:W-:Y:S01]  /*0d80*/  STS [R7], R34 ;  /* 0x0000002207007388 */ /* 0x0001e20000000800 */
[----:B------:R-:W-:-:S02]  /*0d90*/  ISETP.LT.AND P2, PT, R17, 0x600, !P0 ;  /* 0x000006001100780c */ /* 0x000fc40004741270 */
[----:B------:R-:W-:Y:S01]  /*0da0*/  FSEL R36, R8, RZ, P3 ;  /* 0x000000ff08247208 */ /* 0x000fe20001800000 */
[----:B------:R-:W-:Y:S01]  /*0db0*/  IMAD.HI R17, R0, 0x2aaaaaab, RZ ;  /* 0x2aaaaaab00117827 */ /* 0x000fe200078e02ff */
[----:B------:R-:W-:Y:S02]  /*0dc0*/  LOP3.LUT R8, R24, 0xb0, RZ, 0xfc, !PT ;  /* 0x000000b018087812 */ /* 0x000fe400078efcff */
[----:B0-----:R-:W-:Y:S02]  /*0dd0*/  FSEL R34, R28, RZ, P4 ;  /* 0x000000ff1c227208 */ /* 0x001fe40002000000 */
[C---:B------:R-:W-:Y:S02]  /*0de0*/  FSETP.GEU.AND P4, PT, R19.reuse, RZ, PT ;  /* 0x000000ff1300720b */ /* 0x040fe40003f8e000 */
[----:B------:R-:W-:Y:S02]  /*0df0*/  LOP3.LUT R25, R24, 0x70, RZ, 0xfc, !PT ;  /* 0x0000007018197812 */ /* 0x000fe400078efcff */
[----:B------:R-:W-:Y:S01]  /*0e00*/  FSEL R29, R19, RZ, P4 ;  /* 0x000000ff131d7208 */ /* 0x000fe20002000000 */
[----:B------:R-:W-:Y:S01]  /*0e10*/  IMAD.HI R19, R8, 0x2aaaaaab, RZ ;  /* 0x2aaaaaab08137827 */ /* 0x000fe200078e02ff */
[----:B------:R-:W-:-:S03]  /*0e20*/  SHF.R.U32.HI R28, RZ, 0x1f, R17 ;  /* 0x0000001fff1c7819 */ /* 0x000fc60000011611 */
[----:B------:R-:W-:Y:S01]  /*0e30*/  IMAD.HI R27, R25, 0x2aaaaaab, RZ ;  /* 0x2aaaaaab191b7827 */ /* 0x000fe200078e02ff */
[----:B------:R-:W-:Y:S02]  /*0e40*/  LEA.HI.SX32 R17, R17, R28, 0x1a ;  /* 0x0000001c11117211 */ /* 0x000fe400078fd2ff */
[----:B------:R-:W-:-:S04]  /*0e50*/  SHF.R.U32.HI R28, RZ, 0x1f, R19 ;  /* 0x0000001fff1c7819 */ /* 0x000fc80000011613 */
[----:B------:R-:W-:Y:S02]  /*0e60*/  LEA.HI.SX32 R19, R19, R28, 0x1a ;  /* 0x0000001c13137211 */ /* 0x000fe400078fd2ff */
[----:B------:R-:W-:Y:S02]  /*0e70*/  SHF.R.U32.HI R28, RZ, 0x1f, R27 ;  /* 0x0000001fff1c7819 */ /* 0x000fe4000001161b */
[C---:B------:R-:W-:Y:S02]  /*0e80*/  FSETP.GEU.AND P4, PT, R14.reuse, RZ, PT ;  /* 0x000000ff0e00720b */ /* 0x040fe40003f8e000 */
[----:B------:R-:W-:Y:S01]  /*0e90*/  LEA.HI.SX32 R28, R27, R28, 0x1a ;  /* 0x0000001c1b1c7211 */ /* 0x000fe200078fd2ff */
[----:B------:R0:W-:Y:S01]  /*0ea0*/  STS [R7+0x4], R30 ;  /* 0x0000041e07007388 */ /* 0x0001e20000000800 */
[----:B------:R-:W-:Y:S02]  /*0eb0*/  FSEL R14, R14, RZ, P4 ;  /* 0x000000ff0e0e7208 */ /* 0x000fe40002000000 */
[----:B------:R-:W-:-:S02]  /*0ec0*/  FSETP.GEU.AND P4, PT, R18, RZ, PT ;  /* 0x000000ff1200720b */ /* 0x000fc40003f8e000 */
[----:B------:R-:W-:Y:S01]  /*0ed0*/  ISETP.LT.AND P3, PT, R25, 0x600, !P0 ;  /* 0x000006001900780c */ /* 0x000fe20004761270 */
[----:B0-----:R-:W-:Y:S01]  /*0ee0*/  IMAD R30, R28, -0x180, R25 ;  /* 0xfffffe801c1e7824 */ /* 0x001fe200078e0219 */
[----:B------:R-:W-:Y:S02]  /*0ef0*/  FSEL R18, R18, RZ, P4 ;  /* 0x000000ff12127208 */ /* 0x000fe40002000000 */
[----:B------:R-:W-:Y:S01]  /*0f00*/  FSETP.GEU.AND P4, PT, R10, RZ, PT ;  /* 0x000000ff0a00720b */ /* 0x000fe20003f8e000 */
[----:B------:R-:W-:-:S04]  /*0f10*/  IMAD R25, R30, 0x3c1, R21 ;  /* 0x000003c11e197824 */ /* 0x000fc800078e0215 */
[----:B------:R-:W-:Y:S01]  /*0f20*/  IMAD R25, R28, 0x10e480, R25 ;  /* 0x0010e4801c197824 */ /* 0x000fe200078e0219 */
[----:B------:R-:W-:Y:S02]  /*0f30*/  FSEL R28, R10, RZ, P4 ;  /* 0x000000ff0a1c7208 */ /* 0x000fe40002000000 */
[----:B------:R-:W-:-:S04]  /*0f40*/  FSETP.GEU.AND P4, PT, R12, RZ, PT ;  /* 0x000000ff0c00720b */ /* 0x000fc80003f8e000 */
[----:B------:R-:W-:Y:S02]  /*0f50*/  FSEL R30, R12, RZ, P4 ;  /* 0x000000ff0c1e7208 */ /* 0x000fe40002000000 */
[C---:B------:R-:W-:Y:S01]  /*0f60*/  FSETP.GEU.AND P4, PT, R5.reuse, RZ, PT ;  /* 0x000000ff0500720b */ /* 0x040fe20003f8e000 */
[----:B------:R0:W-:Y:S01]  /*0f70*/  STS [R7+0x8], R32 ;  /* 0x0000082007007388 */ /* 0x0001e20000000800 */
[C---:B------:R-:W-:Y:S02]  /*0f80*/  LOP3.LUT R12, R24.reuse, 0x60, RZ, 0xfc, !PT ;  /* 0x00000060180c7812 */ /* 0x040fe400078efcff */
[----:B------:R-:W-:Y:S01]  /*0f90*/  LOP3.LUT R10, R24, 0xa0, RZ, 0xfc, !PT ;  /* 0x000000a0180a7812 */ /* 0x000fe200078efcff */
[----:B------:R1:W-:Y:S01]  /*0fa0*/  STS [R7+0xc], R34 ;  /* 0x00000c2207007388 */ /* 0x0003e20000000800 */
[----:B0-----:R-:W-:Y:S02]  /*0fb0*/  FSEL R32, R5, RZ, P4 ;  /* 0x000000ff05207208 */ /* 0x001fe40002000000 */
[----:B------:R-:W-:Y:S01]  /*0fc0*/  FSETP.GEU.AND P4, PT, R6, RZ, PT ;  /* 0x000000ff0600720b */ /* 0x000fe20003f8e000 */
[----:B------:R0:W-:Y:S01]  /*0fd0*/  STS [R7+0x14], R29 ;  /* 0x0000141d07007388 */ /* 0x0001e20000000800 */
[----:B------:R-:W-:-:S02]  /*0fe0*/  IMAD.HI R27, R10, 0x2aaaaaab, RZ ;  /* 0x2aaaaaab0a1b7827 */ /* 0x000fc400078e02ff */
[----:B-1----:R-:W-:Y:S02]  /*0ff0*/  FSEL R34, R6, RZ, P4 ;  /* 0x000000ff06227208 */ /* 0x002fe40002000000 */
[----:B------:R-:W-:Y:S01]  /*1000*/  FSETP.GEU.AND P4, PT, R4, RZ, PT ;  /* 0x000000ff0400720b */ /* 0x000fe20003f8e000 */
[----:B0-----:R-:W-:Y:S01]  /*1010*/  IMAD.HI R29, R12, 0x2aaaaaab, RZ ;  /* 0x2aaaaaab0c1d7827 */ /* 0x001fe200078e02ff */
[----:B------:R0:W-:Y:S02]  /*1020*/  STS [R7+0x18], R14 ;  /* 0x0000180e07007388 */ /* 0x0001e40000000800 */
[----:B------:R-:W-:Y:S02]  /*1030*/  FSEL R4, R4, RZ, P4 ;  /* 0x000000ff04047208 */ /* 0x000fe40002000000 */
[----:B------:R-:W-:Y:S02]  /*1040*/  FSETP.GEU.AND P4, PT, R2, RZ, PT ;  /* 0x000000ff0200720b */ /* 0x000fe40003f8e000 */
[----:B------:R-:W-:-:S02]  /*1050*/  SHF.R.U32.HI R6, RZ, 0x1f, R29 ;  /* 0x0000001fff067819 */ /* 0x000fc4000001161d */
[----:B0-----:R-:W-:Y:S02]  /*1060*/  SHF.R.U32.HI R14, RZ, 0x1f, R27 ;  /* 0x0000001fff0e7819 */ /* 0x001fe4000001161b */
[----:B------:R-:W-:Y:S02]  /*1070*/  LEA.HI.SX32 R29, R29, R6, 0x1a ;  /* 0x000000061d1d7211 */ /* 0x000fe400078fd2ff */
[----:B------:R-:W-:Y:S02]  /*1080*/  LEA.HI.SX32 R27, R27, R14, 0x1a ;  /* 0x0000000e1b1b7211 */ /* 0x000fe400078fd2ff */
[----:B------:R-:W-:Y:S02]  /*1090*/  FSEL R6, R2, RZ, P4 ;  /* 0x000000ff02067208 */ /* 0x000fe40002000000 */
[----:B------:R-:W-:Y:S02]  /*10a0*/  LOP3.LUT R14, R24, 0x50, RZ, 0xfc, !PT ;  /* 0x00000050180e7812 */ /* 0x000fe400078efcff */
[----:B------:R-:W-:Y:S01]  /*10b0*/  FSETP.GEU.AND P4, PT, R3, RZ, PT ;  /* 0x000000ff0300720b */ /* 0x000fe20003f8e000 */
[----:B------:R0:W-:Y:S02]  /*10c0*/  STS [R7+0x20], R28 ;  /* 0x0000201c07007388 */ /* 0x0001e40000000800 */
[----:B------:R-:W-:-:S02]  /*10d0*/  IMAD.HI R31, R14, 0x2aaaaaab, RZ ;  /* 0x2aaaaaab0e1f7827 */ /* 0x000fc400078e02ff */
[----:B------:R1:W-:Y:S01]  /*10e0*/  STS [R7+0x1c], R18 ;  /* 0x00001c1207007388 */ /* 0x0003e20000000800 */
[----:B0-----:R-:W-:Y:S02]  /*10f0*/  FSEL R28, R3, RZ, P4 ;  /* 0x000000ff031c7208 */ /* 0x001fe40002000000 */
[----:B------:R-:W-:Y:S02]  /*1100*/  FSETP.GEU.AND P4, PT, R16, RZ, PT ;  /* 0x000000ff1000720b */ /* 0x000fe40003f8e000 */
[----:B-1----:R-:W-:Y:S01]  /*1110*/  LOP3.LUT R18, R24, 0x40, RZ, 0xfc, !PT ;  /* 0x0000004018127812 */ /* 0x002fe200078efcff */
[----:B------:R0:W-:Y:S01]  /*1120*/  STS [R7+0x24], R30 ;  /* 0x0000241e07007388 */ /* 0x0001e20000000800 */
[----:B------:R-:W-:-:S03]  /*1130*/  SHF.R.U32.HI R2, RZ, 0x1f, R31 ;  /* 0x0000001fff027819 */ /* 0x000fc6000001161f */
[----:B------:R-:W-:Y:S01]  /*1140*/  IMAD.HI R33, R18, 0x2aaaaaab, RZ ;  /* 0x2aaaaaab12217827 */ /* 0x000fe200078e02ff */
[----:B------:R1:W-:Y:S01]  /*1150*/  STS [R7+0x30], R4 ;  /* 0x0000300407007388 */ /* 0x0003e20000000800 */
[----:B0-----:R-:W-:Y:S02]  /*1160*/  FSEL R30, R16, RZ, P4 ;  /* 0x000000ff101e7208 */ /* 0x001fe40002000000 */
[C---:B------:R-:W-:Y:S02]  /*1170*/  LOP3.LUT R16, R24.reuse, 0x30, RZ, 0xfc, !PT ;  /* 0x0000003018107812 */ /* 0x040fe400078efcff */
[----:B------:R-:W-:Y:S02]  /*1180*/  LEA.HI.SX32 R31, R31, R2, 0x1a ;  /* 0x000000021f1f7211 */ /* 0x000fe400078fd2ff */
[----:B------:R-:W-:Y:S01]  /*1190*/  LOP3.LUT R2, R24, 0x20, RZ, 0xfc, !PT ;  /* 0x0000002018027812 */ /* 0x000fe200078efcff */
[----:B------:R-:W-:Y:S01]  /*11a0*/  IMAD.HI R35, R16, 0x2aaaaaab, RZ ;  /* 0x2aaaaaab10237827 */ /* 0x000fe200078e02ff */
[----:B-1----:R-:W-:-:S03]  /*11b0*/  SHF.R.U32.HI R4, RZ, 0x1f, R33 ;  /* 0x0000001fff047819 */ /* 0x002fc60000011621 */
[----:B------:R-:W-:Y:S01]  /*11c0*/  IMAD.HI R3, R2, 0x2aaaaaab, RZ ;  /* 0x2aaaaaab02037827 */ /* 0x000fe200078e02ff */
[----:B------:R-:W-:Y:S02]  /*11d0*/  LEA.HI.SX32 R33, R33, R4, 0x1a ;  /* 0x0000000421217211 */ /* 0x000fe400078fd2ff */
[----:B------:R-:W-:-:S04]  /*11e0*/  SHF.R.U32.HI R4, RZ, 0x1f, R35 ;  /* 0x0000001fff047819 */ /* 0x000fc80000011623 */
[----:B------:R-:W-:Y:S02]  /*11f0*/  LEA.HI.SX32 R35, R35, R4, 0x1a ;  /* 0x0000000423237211 */ /* 0x000fe400078fd2ff */
[----:B------:R-:W-:-:S04]  /*1200*/  SHF.R.U32.HI R4, RZ, 0x1f, R3 ;  /* 0x0000001fff047819 */ /* 0x000fc80000011603 */
[----:B------:R-:W-:Y:S02]  /*1210*/  LEA.HI.SX32 R3, R3, R4, 0x1a ;  /* 0x0000000403037211 */ /* 0x000fe400078fd2ff */
[----:B------:R-:W-:-:S03]  /*1220*/  ISETP.LT.AND P4, PT, R2, 0x600, !P0 ;  /* 0x000006000200780c */ /* 0x000fc60004781270 */
[----:B------:R-:W-:Y:S01]  /*1230*/  IMAD R4, R3, -0x180, R2 ;  /* 0xfffffe8003047824 */ /* 0x000fe200078e0202 */
[----:B------:R-:W-:-:S03]  /*1240*/  LOP3.LUT R2, R24, 0x10, RZ, 0xfc, !PT ;  /* 0x0000001018027812 */ /* 0x000fc600078efcff */
[----:B------:R-:W-:-:S04]  /*1250*/  IMAD R4, R4, 0x3c1, R21 ;  /* 0x000003c104047824 */ /* 0x000fc800078e0215 */
[----:B------:R-:W-:Y:S02]  /*1260*/  IMAD R37, R3, 0x10e480, R4 ;  /* 0x0010e48003257824 */ /* 0x000fe400078e0204 */
[----:B------:R-:W-:-:S05]  /*1270*/  IMAD.HI R3, R2, 0x2aaaaaab, RZ ;  /* 0x2aaaaaab02037827 */ /* 0x000fca00078e02ff */
[----:B------:R-:W-:-:S04]  /*1280*/  SHF.R.U32.HI R4, RZ, 0x1f, R3 ;  /* 0x0000001fff047819 */ /* 0x000fc80000011603 */
[----:B------:R-:W-:Y:S02]  /*1290*/  LEA.HI.SX32 R3, R3, R4, 0x1a ;  /* 0x0000000403037211 */ /* 0x000fe400078fd2ff */
[----:B------:R-:W-:-:S03]  /*12a0*/  ISETP.LT.AND P5, PT, R2, 0x600, !P0 ;  /* 0x000006000200780c */ /* 0x000fc600047a1270 */
[C---:B------:R-:W-:Y:S02]  /*12b0*/  IMAD R4, R3.reuse, -0x180, R2 ;  /* 0xfffffe8003047824 */ /* 0x040fe400078e0202 */
[----:B------:R-:W-:Y:S01]  /*12c0*/  IMAD.HI R2, R24, 0x2aaaaaab, RZ ;  /* 0x2aaaaaab18027827 */ /* 0x000fe200078e02ff */
[----:B------:R-:W-:Y:S03]  /*12d0*/  STS [R7+0x10], R36 ;  /* 0x0000102407007388 */ /* 0x000fe60000000800 */
[----:B------:R-:W-:Y:S01]  /*12e0*/  IMAD R4, R4, 0x3c1, R21 ;  /* 0x000003c104047824 */ /* 0x000fe200078e0215 */
[----:B------:R-:W-:Y:S04]  /*12f0*/  STS [R7+0x28], R32 ;  /* 0x0000282007007388 */ /* 0x000fe80000000800 */
[----:B------:R-:W-:Y:S04]  /*1300*/  STS [R7+0x2c], R34 ;  /* 0x00002c2207007388 */ /* 0x000fe80000000800 */
[----:B------:R-:W-:Y:S04]  /*1310*/  STS [R7+0x34], R6 ;  /* 0x0000340607007388 */ /* 0x000fe80000000800 */
[----:B------:R-:W-:Y:S04]  /*1320*/  STS [R7+0x38], R28 ;  /* 0x0000381c07007388 */ /* 0x000fe80000000800 */
[----:B------:R0:W-:Y:S02]  /*1330*/  STS [R7+0x3c], R30 ;  /* 0x00003c1e07007388 */ /* 0x0001e40000000800 */
[----:B0-----:R-:W-:Y:S01]  /*1340*/  IMAD R7, R3, 0x10e480, R4 ;  /* 0x0010e48003077824 */ /* 0x001fe200078e0204 */
[----:B------:R-:W-:-:S04]  /*1350*/  SHF.R.U32.HI R3, RZ, 0x1f, R2 ;  /* 0x0000001fff037819 */ /* 0x000fc80000011602 */
[----:B------:R-:W-:-:S05]  /*1360*/  LEA.HI.SX32 R3, R2, R3, 0x1a ;  /* 0x0000000302037211 */ /* 0x000fca00078fd2ff */
[----:B------:R-:W-:-:S04]  /*1370*/  IMAD R2, R3, -0x180, R24 ;  /* 0xfffffe8003027824 */ /* 0x000fc800078e0218 */
[----:B------:R-:W-:-:S04]  /*1380*/  IMAD R2, R2, 0x3c1, R21 ;  /* 0x000003c102027824 */ /* 0x000fc800078e0215 */
[----:B------:R-:W-:Y:S02]  /*1390*/  IMAD R5, R3, 0x10e480, R2 ;  /* 0x0010e48003057824 */ /* 0x000fe400078e0202 */
[----:B------:R-:W0:Y:S02]  /*13a0*/  S2R R2, SR_TID.X ;  /* 0x0000000000027919 */ /* 0x000e240000002100 */
[----:B0-----:R-:W-:-:S04]  /*13b0*/  SHF.R.U32.HI R2, RZ, 0x2, R2 ;  /* 0x00000002ff027819 */ /* 0x001fc80000011602 */
[----:B------:R-:W-:-:S05]  /*13c0*/  LOP3.LUT R3, R2, 0x3c, RZ, 0xc0, !PT ;  /* 0x0000003c02037812 */ /* 0x000fca00078ec0ff */
[----:B------:R-:W-:Y:S01]  /*13d0*/  IMAD.IADD R28, R20, 0x1, R3 ;  /* 0x00000001141c7824 */ /* 0x000fe200078e0203 */
[----:B------:R-:W-:Y:S08]  /*13e0*/  BAR.SYNC.DEFER_BLOCKING 0x0 ;  /* 0x0000000000007b1d */ /* 0x000ff00000010000 */
[----:B------:R-:W0:Y:S01]  /*13f0*/  LDC.64 R2, c[0x0][0x238] ;  /* 0x00008e00ff027b82 */ /* 0x000e220000000a00 */
[----:B------:R-:W1:Y:S01]  /*1400*/  LDS R28, [R28] ;  /* 0x000000001c1c7984 */ /* 0x000e620000000800 */
[----:B------:R-:W-:-:S02]  /*1410*/  ISETP.LT.AND P6, PT, R24, 0x600, !P0 ;  /* 0x000006001800780c */ /* 0x000fc400047c1270 */
[----:B------:R-:W-:-:S04]  /*1420*/  LOP3.LUT R6, R23, 0x100, RZ, 0xfc, !PT ;  /* 0x0000010017067812 */ /* 0x000fc800078efcff */
[----:B------:R-:W-:Y:S01]  /*1430*/  SHF.R.U32.HI R6, RZ, 0x2, R6 ;  /* 0x00000002ff067819 */ /* 0x000fe20000011606 */
[----:B0-----:R-:W-:-:S03]  /*1440*/  IMAD.WIDE R4, R5, 0x4, R2 ;  /* 0x0000000405047825 */ /* 0x001fc600078e0202 */
[----:B------:R-:W-:-:S03]  /*1450*/  LOP3.LUT R6, R6, 0x7c, RZ, 0xc0, !PT ;  /* 0x0000007c06067812 */ /* 0x000fc600078ec0ff */
[----:B-1----:R-:W-:Y:S01]  /*1460*/  @P6 STG.E desc[UR6][R4.64], R28 ;  /* 0x0000001c04006986 */ /* 0x002fe2000c101906 */
[----:B------:R-:W-:Y:S01]  /*1470*/  ISETP.NE.AND P6, PT, R26, RZ, PT ;  /* 0x000000ff1a00720c */ /* 0x000fe20003fc5270 */
[----:B------:R-:W-:-:S06]  /*1480*/  IMAD.IADD R26, R20, 0x1, R6 ;  /* 0x00000001141a7824 */ /* 0x000fcc00078e0206 */
[----:B------:R-:W0:Y:S01]  /*1490*/  LDS R26, [R26+0x400] ;  /* 0x000400001a1a7984 */ /* 0x000e220000000800 */
[----:B------:R-:W-:-:S05]  /*14a0*/  IMAD.WIDE R6, R7, 0x4, R2 ;  /* 0x0000000407067825 */ /* 0x000fca00078e0202 */
[----:B0-----:R0:W-:Y:S01]  /*14b0*/  @P5 STG.E desc[UR6][R6.64], R26 ;  /* 0x0000001a06005986 */ /* 0x0011e2000c101906 */
[----:B------:R-:W-:Y:S02]  /*14c0*/  ISETP.NE.AND P5, PT, R22, RZ, PT ;  /* 0x000000ff1600720c */ /* 0x000fe40003fa5270 */
[----:B------:R-:W-:-:S04]  /*14d0*/  LOP3.LUT R22, R23, 0x200, RZ, 0xfc, !PT ;  /* 0x0000020017167812 */ /* 0x000fc800078efcff */
[----:B------:R-:W-:-:S04]  /*14e0*/  SHF.R.U32.HI R22, RZ, 0x2, R22 ;  /* 0x00000002ff167819 */ /* 0x000fc80000011616 */
[----:B------:R-:W-:-:S05]  /*14f0*/  LOP3.LUT R22, R22, 0xbc, RZ, 0xc0, !PT ;  /* 0x000000bc16167812 */ /* 0x000fca00078ec0ff */
[----:B------:R-:W-:-:S06]  /*1500*/  IMAD.IADD R22, R20, 0x1, R22 ;  /* 0x0000000114167824 */ /* 0x000fcc00078e0216 */
[----:B------:R-:W1:Y:S01]  /*1510*/  LDS R22, [R22+0x800] ;  /* 0x0008000016167984 */ /* 0x000e620000000800 */
[----:B------:R-:W-:Y:S01]  /*1520*/  IMAD.WIDE R4, R37, 0x4, R2 ;  /* 0x0000000425047825 */ /* 0x000fe200078e0202 */
[----:B0-----:R-:W-:-:S04]  /*1530*/  LOP3.LUT R6, R23, 0x300, RZ, 0xfc, !PT ;  /* 0x0000030017067812 */ /* 0x001fc800078efcff */
[----:B------:R-:W-:Y:S01]  /*1540*/  SHF.R.U32.HI R6, RZ, 0x2, R6 ;  /* 0x00000002ff067819 */ /* 0x000fe20000011606 */
[----:B-1----:R0:W-:Y:S01]  /*1550*/  @P4 STG.E desc[UR6][R4.64], R22 ;  /* 0x0000001604004986 */ /* 0x0021e2000c101906 */
[----:B------:R-:W-:Y:S01]  /*1560*/  ISETP.LT.AND P4, PT, R16, 0x600, !P0 ;  /* 0x000006001000780c */ /* 0x000fe20004781270 */
[----:B------:R-:W-:-:S04]  /*1570*/  IMAD R16, R35, -0x180, R16 ;  /* 0xfffffe8023107824 */ /* 0x000fc800078e0210 */
[----:B------:R-:W-:-:S04]  /*1580*/  IMAD R16, R16, 0x3c1, R21 ;  /* 0x000003c110107824 */ /* 0x000fc800078e0215 */
[----:B------:R-:W-:Y:S01]  /*1590*/  IMAD R7, R35, 0x10e480, R16 ;  /* 0x0010e48023077824 */ /* 0x000fe200078e0210 */
        /* <DEDUP_REMOVED lines=34> */
[----:B------:R-:W-:-:S05]  /*17c0*/  IMAD.IADD R12, R20, 0x1, R29 ;  /* 0x00000001140c7824 */ /* 0x000fca00078e021d */
[----:B------:R1:W2:Y:S01]  /*17d0*/  LDS R33, [R12+0x1800] ;  /* 0x001800000c217984 */ /* 0x0002a20000000800 */
[C---:B------:R-:W-:Y:S02]  /*17e0*/  LOP3.LUT R4, R23.reuse, 0x700, RZ, 0xfc, !PT ;  /* 0x0000070017047812 */ /* 0x040fe400078efcff */
[----:B0-----:R-:W-:Y:S02]  /*17f0*/  LOP3.LUT R6, R23, 0x800, RZ, 0xfc, !PT ;  /* 0x0000080017067812 */ /* 0x001fe400078efcff */
[----:B------:R-:W-:Y:S02]  /*1800*/  SHF.R.U32.HI R4, RZ, 0x2, R4 ;  /* 0x00000002ff047819 */ /* 0x000fe40000011604 */
[----:B------:R-:W-:Y:S02]  /*1810*/  SHF.R.U32.HI R6, RZ, 0x2, R6 ;  /* 0x00000002ff067819 */ /* 0x000fe40000011606 */
[----:B------:R-:W-:Y:S02]  /*1820*/  LOP3.LUT R7, R4, 0x1fc, RZ, 0xc0, !PT ;  /* 0x000001fc04077812 */ /* 0x000fe400078ec0ff */
[----:B------:R-:W-:-:S03]  /*1830*/  LOP3.LUT R31, R6, 0x23c, RZ, 0xc0, !PT ;  /* 0x0000023c061f7812 */ /* 0x000fc600078ec0ff */
[C---:B------:R-:W-:Y:S02]  /*1840*/  IMAD.IADD R7, R20.reuse, 0x1, R7 ;  /* 0x0000000114077824 */ /* 0x040fe400078e0207 */
[----:B------:R-:W-:Y:S01]  /*1850*/  IMAD.IADD R31, R20, 0x1, R31 ;  /* 0x00000001141f7824 */ /* 0x000fe200078e021f */
[----:B------:R-:W-:Y:S02]  /*1860*/  LOP3.LUT R6, R23, 0x900, RZ, 0xfc, !PT ;  /* 0x0000090017067812 */ /* 0x000fe400078efcff */
[----:B------:R0:W3:Y:S01]  /*1870*/  LDS R29, [R7+0x1c00] ;  /* 0x001c0000071d7984 */ /* 0x0000e20000000800 */
[----:B------:R-:W-:-:S03]  /*1880*/  IMAD.WIDE R4, R5, 0x4, R2 ;  /* 0x0000000405047825 */ /* 0x000fc600078e0202 */
[----:B------:R-:W4:Y:S01]  /*1890*/  LDS R31, [R31+0x2000] ;  /* 0x002000001f1f7984 */ /* 0x000f220000000800 */
[C---:B-1----:R-:W-:Y:S02]  /*18a0*/  LOP3.LUT R12, R23.reuse, 0xa00, RZ, 0xfc, !PT ;  /* 0x00000a00170c7812 */ /* 0x042fe400078efcff */
[----:B------:R-:W-:Y:S02]  /*18b0*/  SHF.R.U32.HI R6, RZ, 0x2, R6 ;  /* 0x00000002ff067819 */ /* 0x000fe40000011606 */
[C---:B------:R-:W-:Y:S02]  /*18c0*/  LOP3.LUT R14, R23.reuse, 0xb00, RZ, 0xfc, !PT ;  /* 0x00000b00170e7812 */ /* 0x040fe400078efcff */
[C---:B------:R-:W-:Y:S02]  /*18d0*/  LOP3.LUT R16, R23.reuse, 0xc00, RZ, 0xfc, !PT ;  /* 0x00000c0017107812 */ /* 0x040fe400078efcff */
[----:B------:R-:W-:Y:S02]  /*18e0*/  LOP3.LUT R18, R23, 0xd00, RZ, 0xfc, !PT ;  /* 0x00000d0017127812 */ /* 0x000fe400078efcff */
[----:B------:R-:W-:-:S02]  /*18f0*/  SHF.R.U32.HI R12, RZ, 0x2, R12 ;  /* 0x00000002ff0c7819 */ /* 0x000fc4000001160c */
[----:B------:R-:W-:Y:S01]  /*1900*/  SHF.R.U32.HI R14, RZ, 0x2, R14 ;  /* 0x00000002ff0e7819 */ /* 0x000fe2000001160e */
[----:B--2---:R1:W-:Y:S01]  /*1910*/  @P4 STG.E desc[UR6][R4.64], R33 ;  /* 0x0000002104004986 */ /* 0x0043e2000c101906 */
[----:B------:R-:W-:Y:S02]  /*1920*/  SHF.R.U32.HI R16, RZ, 0x2, R16 ;  /* 0x00000002ff107819 */ /* 0x000fe40000011610 */
[----:B------:R-:W-:Y:S02]  /*1930*/  SHF.R.U32.HI R18, RZ, 0x2, R18 ;  /* 0x00000002ff127819 */ /* 0x000fe40000011612 */
[----:B0-----:R-:W-:Y:S02]  /*1940*/  LOP3.LUT R7, R12, 0x2bc, RZ, 0xc0, !PT ;  /* 0x000002bc0c077812 */ /* 0x001fe400078ec0ff */
[----:B-1----:R-:W-:Y:S02]  /*1950*/  LOP3.LUT R4, R23, 0xe00, RZ, 0xfc, !PT ;  /* 0x00000e0017047812 */ /* 0x002fe400078efcff */
[----:B------:R-:W-:-:S02]  /*1960*/  LOP3.LUT R5, R6, 0x27c, RZ, 0xc0, !PT ;  /* 0x0000027c06057812 */ /* 0x000fc400078ec0ff */
[----:B------:R-:W-:Y:S02]  /*1970*/  SHF.R.U32.HI R4, RZ, 0x2, R4 ;  /* 0x00000002ff047819 */ /* 0x000fe40000011604 */
[----:B------:R-:W-:Y:S01]  /*1980*/  LOP3.LUT R33, R14, 0x2fc, RZ, 0xc0, !PT ;  /* 0x000002fc0e217812 */ /* 0x000fe200078ec0ff */
[----:B------:R-:W-:Y:S01]  /*1990*/  IMAD.IADD R26, R20, 0x1, R5 ;  /* 0x00000001141a7824 */ /* 0x000fe200078e0205 */
[----:B------:R-:W-:Y:S02]  /*19a0*/  LOP3.LUT R5, R16, 0x33c, RZ, 0xc0, !PT ;  /* 0x0000033c10057812 */ /* 0x000fe400078ec0ff */
[----:B------:R-:W-:Y:S01]  /*19b0*/  LOP3.LUT R35, R18, 0x37c, RZ, 0xc0, !PT ;  /* 0x0000037c12237812 */ /* 0x000fe200078ec0ff */
[----:B------:R-:W-:Y:S01]  /*19c0*/  IMAD.IADD R22, R20, 0x1, R7 ;  /* 0x0000000114167824 */ /* 0x000fe200078e0207 */
[----:B------:R-:W-:Y:S01]  /*19d0*/  LOP3.LUT R37, R4, 0x3bc, RZ, 0xc0, !PT ;  /* 0x000003bc04257812 */ /* 0x000fe200078ec0ff */
[C---:B------:R-:W-:Y:S01]  /*19e0*/  IMAD.IADD R18, R20.reuse, 0x1, R33 ;  /* 0x0000000114127824 */ /* 0x040fe200078e0221 */
[----:B------:R-:W0:Y:S01]  /*19f0*/  LDS R26, [R26+0x2400] ;  /* 0x002400001a1a7984 */ /* 0x000e220000000800 */
[----:B------:R-:W-:-:S02]  /*1a00*/  IMAD.IADD R16, R20, 0x1, R5 ;  /* 0x0000000114107824 */ /* 0x000fc400078e0205 */
[C---:B------:R-:W-:Y:S01]  /*1a10*/  IMAD.IADD R14, R20.reuse, 0x1, R35 ;  /* 0x00000001140e7824 */ /* 0x040fe200078e0223 */
[----:B------:R-:W1:Y:S01]  /*1a20*/  LDS R22, [R22+0x2800] ;  /* 0x0028000016167984 */ /* 0x000e620000000800 */
[----:B------:R-:W-:-:S03]  /*1a30*/  IMAD.IADD R12, R20, 0x1, R37 ;  /* 0x00000001140c7824 */ /* 0x000fc600078e0225 */
[----:B------:R-:W2:Y:S04]  /*1a40*/  LDS R18, [R18+0x2c00] ;  /* 0x002c000012127984 */ /* 0x000ea80000000800 */
[----:B------:R-:W5:Y:S04]  /*1a50*/  LDS R16, [R16+0x3000] ;  /* 0x0030000010107984 */ /* 0x000f680000000800 */
[----:B------:R-:W0:Y:S04]  /*1a60*/  LDS R14, [R14+0x3400] ;  /* 0x003400000e0e7984 */ /* 0x000e280000000800 */
[----:B------:R-:W1:Y:S01]  /*1a70*/  LDS R12, [R12+0x3800] ;  /* 0x003800000c0c7984 */ /* 0x000e620000000800 */
[----:B------:R-:W-:-:S04]  /*1a80*/  IMAD.WIDE R4, R25, 0x4, R2 ;  /* 0x0000000419047825 */ /* 0x000fc800078e0202 */
[----:B------:R-:W-:Y:S01]  /*1a90*/  IMAD.WIDE R6, R15, 0x4, R2 ;  /* 0x000000040f067825 */ /* 0x000fe200078e0202 */
[----:B---3--:R3:W-:Y:S04]  /*1aa0*/  @P3 STG.E desc[UR6][R4.64], R29 ;  /* 0x0000001d04003986 */ /* 0x0087e8000c101906 */
[----:B----4-:R4:W-:Y:S01]  /*1ab0*/  @P2 STG.E desc[UR6][R6.64], R31 ;  /* 0x0000001f06002986 */ /* 0x0109e2000c101906 */
[----:B------:R-:W-:Y:S01]  /*1ac0*/  ISETP.LT.AND P2, PT, R0, 0x600, !P0 ;  /* 0x000006000000780c */ /* 0x000fe20004741270 */
[----:B------:R-:W-:Y:S01]  /*1ad0*/  IMAD R0, R17, -0x180, R0 ;  /* 0xfffffe8011007824 */ /* 0x000fe200078e0200 */
[----:B------:R-:W-:Y:S01]  /*1ae0*/  ISETP.LT.AND P4, PT, R10, 0x600, !P0 ;  /* 0x000006000a00780c */ /* 0x000fe20004781270 */
[----:B------:R-:W-:Y:S01]  /*1af0*/  IMAD R10, R27, -0x180, R10 ;  /* 0xfffffe801b0a7824 */ /* 0x000fe200078e020a */
[----:B------:R-:W-:Y:S01]  /*1b00*/  ISETP.LT.AND P3, PT, R8, 0x600, !P0 ;  /* 0x000006000800780c */ /* 0x000fe20004761270 */
[----:B------:R-:W-:-:S02]  /*1b10*/  IMAD R0, R0, 0x3c1, R21 ;  /* 0x000003c100007824 */ /* 0x000fc400078e0215 */
[----:B------:R-:W-:Y:S02]  /*1b20*/  IMAD R8, R19, -0x180, R8 ;  /* 0xfffffe8013087824 */ /* 0x000fe400078e0208 */
[--C-:B------:R-:W-:Y:S02]  /*1b30*/  IMAD R10, R10, 0x3c1, R21.reuse ;  /* 0x000003c10a0a7824 */ /* 0x100fe400078e0215 */
[----:B---3--:R-:W-:Y:S01]  /*1b40*/  IMAD R29, R17, 0x10e480, R0 ;  /* 0x0010e480111d7824 */ /* 0x008fe200078e0200 */
[----:B------:R-:W-:Y:S01]  /*1b50*/  LOP3.LUT R0, R24, 0xf0, RZ, 0xfc, !PT ;  /* 0x000000f018007812 */ /* 0x000fe200078efcff */
[----:B------:R-:W-:Y:S02]  /*1b60*/  IMAD R8, R8, 0x3c1, R21 ;  /* 0x000003c108087824 */ /* 0x000fe400078e0215 */
[----:B----4-:R-:W-:Y:S01]  /*1b70*/  IMAD R7, R27, 0x10e480, R10 ;  /* 0x0010e4801b077824 */ /* 0x010fe200078e020a */
[----:B------:R-:W-:Y:S01]  /*1b80*/  ISETP.LT.AND P0, PT, R0, 0x600, !P0 ;  /* 0x000006000000780c */ /* 0x000fe20004701270 */
[----:B------:R-:W-:Y:S01]  /*1b90*/  IMAD R25, R19, 0x10e480, R8 ;  /* 0x0010e48013197824 */ /* 0x000fe200078e0208 */
[----:B------:R-:W-:Y:S01]  /*1ba0*/  LOP3.LUT R23, R23, 0xf00, RZ, 0xfc, !PT ;  /* 0x00000f0017177812 */ /* 0x000fe200078efcff */
[----:B------:R-:W-:-:S04]  /*1bb0*/  IMAD.WIDE R4, R13, 0x4, R2 ;  /* 0x000000040d047825 */ /* 0x000fc800078e0202 */
[----:B------:R-:W-:Y:S01]  /*1bc0*/  IMAD.WIDE R6, R7, 0x4, R2 ;  /* 0x0000000407067825 */ /* 0x000fe200078e0202 */
[----:B------:R-:W-:-:S03]  /*1bd0*/  SHF.R.U32.HI R23, RZ, 0x2, R23 ;  /* 0x00000002ff177819 */ /* 0x000fc60000011617 */
[--C-:B------:R-:W-:Y:S01]  /*1be0*/  IMAD.WIDE R24, R25, 0x4, R2.reuse ;  /* 0x0000000419187825 */ /* 0x100fe200078e0202 */
[----:B0-----:R0:W-:Y:S03]  /*1bf0*/  @P1 STG.E desc[UR6][R4.64], R26 ;  /* 0x0000001a04001986 */ /* 0x0011e6000c101906 */
[--C-:B------:R-:W-:Y:S01]  /*1c00*/  IMAD.WIDE R28, R29, 0x4, R2.reuse ;  /* 0x000000041d1c7825 */ /* 0x100fe200078e0202 */
[----:B-1----:R0:W-:Y:S03]  /*1c10*/  @P4 STG.E desc[UR6][R6.64], R22 ;  /* 0x0000001606004986 */ /* 0x0021e6000c101906 */
[--C-:B------:R-:W-:Y:S01]  /*1c20*/  IMAD.WIDE R10, R11, 0x4, R2.reuse ;  /* 0x000000040b0a7825 */ /* 0x100fe200078e0202 */
[----:B--2---:R0:W-:Y:S03]  /*1c30*/  @P3 STG.E desc[UR6][R24.64], R18 ;  /* 0x0000001218003986 */ /* 0x0041e6000c101906 */
[----:B------:R-:W-:Y:S01]  /*1c40*/  IMAD.WIDE R8, R9, 0x4, R2 ;  /* 0x0000000409087825 */ /* 0x000fe200078e0202 */
[----:B------:R-:W-:Y:S01]  /*1c50*/  LOP3.LUT R23, R23, 0x3fc, RZ, 0xc0, !PT ;  /* 0x000003fc17177812 */ /* 0x000fe200078ec0ff */
[----:B-----5:R0:W-:Y:S04]  /*1c60*/  @P2 STG.E desc[UR6][R28.64], R16 ;  /* 0x000000101c002986 */ /* 0x0201e8000c101906 */
[----:B------:R0:W-:Y:S01]  /*1c70*/  @P5 STG.E desc[UR6][R10.64], R14 ;  /* 0x0000000e0a005986 */ /* 0x0001e2000c101906 */
[----:B------:R-:W-:-:S03]  /*1c80*/  IMAD.IADD R20, R20, 0x1, R23 ;  /* 0x0000000114147824 */ /* 0x000fc600078e0217 */
[----:B------:R0:W-:Y:S02]  /*1c90*/  @P6 STG.E desc[UR6][R8.64], R12 ;  /* 0x0000000c08006986 */ /* 0x0001e4000c101906 */
[----:B0-----:R-:W-:Y:S05]  /*1ca0*/  @!P0 EXIT ;  /* 0x000000000000894d */ /* 0x001fea0003800000 */
[----:B0-----:R-:W0:Y:S01]  /*1cb0*/  LDS R7, [R20+0x3c00] ;  /* 0x003c000014077984 */ /* 0x001e220000000800 */
[----:B------:R-:W-:-:S05]  /*1cc0*/  IMAD.HI R4, R0, 0x2aaaaaab, RZ ;  /* 0x2aaaaaab00047827 */ /* 0x000fca00078e02ff */
[----:B------:R-:W-:-:S04]  /*1cd0*/  SHF.R.U32.HI R5, RZ, 0x1f, R4 ;  /* 0x0000001fff057819 */ /* 0x000fc80000011604 */
[----:B------:R-:W-:-:S05]  /*1ce0*/  LEA.HI.SX32 R5, R4, R5, 0x1a ;  /* 0x0000000504057211 */ /* 0x000fca00078fd2ff */
[----:B------:R-:W-:-:S04]  /*1cf0*/  IMAD R0, R5, -0x180, R0 ;  /* 0xfffffe8005007824 */ /* 0x000fc800078e0200 */
[----:B------:R-:W-:-:S04]  /*1d00*/  IMAD R0, R0, 0x3c1, R21 ;  /* 0x000003c100007824 */ /* 0x000fc800078e0215 */
[----:B------:R-:W-:-:S04]  /*1d10*/  IMAD R5, R5, 0x10e480, R0 ;  /* 0x0010e48005057824 */ /* 0x000fc800078e0200 */
[----:B------:R-:W-:-:S05]  /*1d20*/  IMAD.WIDE R2, R5, 0x4, R2 ;  /* 0x0000000405027825 */ /* 0x000fca00078e0202 */
[----:B0-----:R-:W-:Y:S01]  /*1d30*/  STG.E desc[UR6][R2.64], R7 ;  /* 0x0000000702007986 */ /* 0x001fe2000c101906 */
[----:B------:R-:W-:Y:S05]  /*1d40*/  EXIT ;  /* 0x000000000000794d */ /* 0x000fea0003800000 */
.L_x_0:
[----:B------:R-:W-:-:S00]  /*1d50*/  BRA `(.L_x_0) ;  /* 0xfffffffc00fc7947 */ /* 0x000fc0000383ffff */
[----:B------:R-:W-:-:S00]  /*1d60*/  NOP ;  /* 0x0000000000007918 */ /* 0x000fc00000000000 */
        /* <DEDUP_REMOVED lines=9> */
.L_x_1:


//--------------------- .nv.global.init           --------------------------
	.section	.nv.global.init,"aw",@progbits
.nv.global.init:
	.type		_$_str,@object
	.size		_$_str,(_$_str_$_2 - _$_str)
_$_str:
        /*0000*/ 	.byte	0x5f, 0x5f, 0x43, 0x55, 0x44, 0x41, 0x5f, 0x46, 0x54, 0x5a, 0x00
	.type		_$_str_$_2,@object
	.size		_$_str_$_2,(.L_1 - _$_str_$_2)
_$_str_$_2:
        /*000b*/ 	.byte	0x5f, 0x5f, 0x43, 0x55, 0x44, 0x41, 0x5f, 0x50, 0x52, 0x45, 0x43, 0x5f, 0x53, 0x51, 0x52, 0x54
        /*001b*/ 	.byte	0x00
.L_1:


//--------------------- .nv.shared.triton_poi_fused__native_batch_norm_legit_no_training_relu_6 --------------------------
	.section	.nv.shared.triton_poi_fused__native_batch_norm_legit_no_training_relu_6,"aw",@nobits
	.sectionflags	@""
	.align	16
	.zero		1024


//--------------------- .nv.constant0.triton_poi_fused__native_batch_norm_legit_no_training_relu_6 --------------------------
	.section	.nv.constant0.triton_poi_fused__native_batch_norm_legit_no_training_relu_6,"a",@progbits
	.sectionflags	@""
	.align	4
.nv.constant0.triton_poi_fused__native_batch_norm_legit_no_training_relu_6:
	.zero		584
